//
// Generated by NVIDIA NVVM Compiler
//
// Compiler Build ID: CL-36424714
// Cuda compilation tools, release 13.0, V13.0.88
// Based on NVVM 20.0.0
//

.version 9.0
.target sm_100
.address_size 64

	// .globl	_Z5doit1ii
.global .align 4 .f32 a;
.global .align 4 .f32 b;
.global .align 4 .f32 c;

.visible .entry _Z5doit1ii(
	.param .u32 _Z5doit1ii_param_0,
	.param .u32 _Z5doit1ii_param_1
)
{
	.reg .pred 	%p<3>;
	.reg .b32 	%r<2>;
	.reg .b32 	%f<12>;

	ld.param.u32 	%r1, [_Z5doit1ii_param_0];
	setp.eq.s32 	%p1, %r1, 5;
	@%p1 bra 	$L__BB0_3;
	setp.ne.s32 	%p2, %r1, 4;
	@%p2 bra 	$L__BB0_4;
	ld.global.f32 	%f7, [a];
	ld.global.f32 	%f8, [b];
	fma.rn.f32 	%f11, %f7, %f8, 0f40000000;
	bra.uni 	$L__BB0_5;
$L__BB0_3:
	ld.global.f32 	%f5, [a];
	ld.global.f32 	%f6, [b];
	fma.rn.f32 	%f11, %f5, %f6, 0f40400000;
	bra.uni 	$L__BB0_5;
$L__BB0_4:
	ld.global.f32 	%f9, [a];
	ld.global.f32 	%f10, [b];
	fma.rn.f32 	%f11, %f9, %f10, 0f40800000;
$L__BB0_5:
	st.global.f32 	[c], %f11;
	ret;

}
	// .globl	_Z5doit2ii
.visible .entry _Z5doit2ii(
	.param .u32 _Z5doit2ii_param_0,
	.param .u32 _Z5doit2ii_param_1
)
{
	.reg .pred 	%p<5>;
	.reg .b32 	%r<8>;
	.reg .b32 	%f<9>;

	ld.param.u32 	%r7, [_Z5doit2ii_param_0];
	ld.param.u32 	%r4, [_Z5doit2ii_param_1];
	setp.ge.s32 	%p1, %r7, %r4;
	@%p1 bra 	$L__BB1_8;
	ld.global.f32 	%f1, [a];
	ld.global.f32 	%f2, [b];
$L__BB1_2:
	setp.eq.s32 	%p2, %r7, 5;
	@%p2 bra 	$L__BB1_5;
	setp.ne.s32 	%p3, %r7, 4;
	@%p3 bra 	$L__BB1_6;
	fma.rn.f32 	%f8, %f1, %f2, 0f40A00000;
	mov.b32 	%r6, 1082130432;
	st.global.u32 	[a], %r6;
	bra.uni 	$L__BB1_8;
$L__BB1_5:
	fma.rn.f32 	%f8, %f1, %f2, 0f40A00000;
	mov.b32 	%r5, 1084227584;
	st.global.u32 	[b], %r5;
	bra.uni 	$L__BB1_8;
$L__BB1_6:
	add.s32 	%r7, %r7, 1;
	setp.ne.s32 	%p4, %r7, %r4;
	@%p4 bra 	$L__BB1_2;
	fma.rn.f32 	%f8, %f1, %f2, 0f40A00000;
$L__BB1_8:
	st.global.f32 	[c], %f8;
	ret;

}
	// .globl	_Z5doit3ii
.visible .entry _Z5doit3ii(
	.param .u32 _Z5doit3ii_param_0,
	.param .u32 _Z5doit3ii_param_1
)
{
	.reg .pred 	%p<12>;
	.reg .b32 	%r<47>;
	.reg .b32 	%f<21>;

	ld.param.u32 	%r24, [_Z5doit3ii_param_0];
	ld.param.u32 	%r25, [_Z5doit3ii_param_1];
	setp.ge.s32 	%p1, %r24, %r25;
	@%p1 bra 	$L__BB2_20;
	ld.global.f32 	%f10, [a];
	ld.global.f32 	%f11, [b];
	fma.rn.f32 	%f1, %f10, %f11, 0f40A00000;
	mov.f32 	%f20, 0f7FC00000;
	setp.eq.s32 	%p2, %r24, 5;
	@%p2 bra 	$L__BB2_11;
	setp.ne.s32 	%p3, %r24, 4;
	@%p3 bra 	$L__BB2_19;
	and.b32  	%r1, %r25, 3;
	setp.eq.s32 	%p8, %r1, 0;
	mov.b32 	%r39, 4;
	@%p8 bra 	$L__BB2_7;
	neg.s32 	%r37, %r1;
	mov.b32 	%r39, 4;
$L__BB2_5:
	.pragma "nounroll";
	mov.u32 	%r4, %r39;
	add.s32 	%r39, %r4, 1;
	add.s32 	%r37, %r37, 1;
	setp.ne.s32 	%p9, %r37, 0;
	@%p9 bra 	$L__BB2_5;
	cvt.rn.f32.u32 	%f16, %r4;
	add.f32 	%f20, %f1, %f16;
$L__BB2_7:
	add.s32 	%r35, %r25, -5;
	setp.lt.u32 	%p10, %r35, 3;
	@%p10 bra 	$L__BB2_19;
	sub.s32 	%r40, %r39, %r25;
$L__BB2_9:
	add.s32 	%r39, %r39, 4;
	add.s32 	%r40, %r40, 4;
	setp.eq.s32 	%p11, %r40, 0;
	@%p11 bra 	$L__BB2_10;
	bra.uni 	$L__BB2_9;
$L__BB2_10:
	add.s32 	%r36, %r39, -1;
	cvt.rn.f32.s32 	%f17, %r36;
	add.f32 	%f20, %f1, %f17;
	bra.uni 	$L__BB2_19;
$L__BB2_11:
	and.b32  	%r27, %r25, 3;
	setp.eq.s32 	%p4, %r27, 1;
	mov.b32 	%r44, 5;
	@%p4 bra 	$L__BB2_15;
	add.s32 	%r29, %r25, -1;
	and.b32  	%r30, %r29, 3;
	neg.s32 	%r42, %r30;
	mov.b32 	%r44, 5;
$L__BB2_13:
	.pragma "nounroll";
	mov.u32 	%r15, %r44;
	add.s32 	%r44, %r15, 1;
	add.s32 	%r42, %r42, 1;
	setp.ne.s32 	%p5, %r42, 0;
	@%p5 bra 	$L__BB2_13;
	cvt.rn.f32.u32 	%f13, %r15;
	add.f32 	%f20, %f1, %f13;
$L__BB2_15:
	add.s32 	%r31, %r25, -6;
	setp.lt.u32 	%p6, %r31, 3;
	@%p6 bra 	$L__BB2_19;
	sub.s32 	%r45, %r44, %r25;
$L__BB2_17:
	add.s32 	%r44, %r44, 4;
	add.s32 	%r45, %r45, 4;
	setp.eq.s32 	%p7, %r45, 0;
	@%p7 bra 	$L__BB2_18;
	bra.uni 	$L__BB2_17;
$L__BB2_18:
	add.s32 	%r32, %r44, -1;
	cvt.rn.f32.s32 	%f14, %r32;
	add.f32 	%f20, %f1, %f14;
$L__BB2_19:
	st.global.f32 	[c], %f20;
$L__BB2_20:
	ret;

}
	// .globl	_Z5doit4ii
.visible .entry _Z5doit4ii(
	.param .u32 _Z5doit4ii_param_0,
	.param .u32 _Z5doit4ii_param_1
)
{
	.reg .pred 	%p<4>;
	.reg .b32 	%r<4>;
	.reg .b32 	%f<13>;

	ld.param.u32 	%r1, [_Z5doit4ii_param_0];
	setp.gt.s32 	%p1, %r1, 999;
	@%p1 bra 	$L__BB3_5;
	setp.eq.s32 	%p2, %r1, 5;
	@%p2 bra 	$L__BB3_4;
	setp.ne.s32 	%p3, %r1, 4;
	@%p3 bra 	$L__BB3_5;
	ld.global.f32 	%f7, [a];
	ld.global.f32 	%f8, [b];
	mul.f32 	%f12, %f7, %f8;
	mov.b32 	%r3, 1082130432;
	st.global.u32 	[a], %r3;
	bra.uni 	$L__BB3_6;
$L__BB3_4:
	ld.global.f32 	%f5, [a];
	ld.global.f32 	%f6, [b];
	mul.f32 	%f12, %f5, %f6;
	mov.b32 	%r2, 1084227584;
	st.global.u32 	[b], %r2;
	bra.uni 	$L__BB3_6;
$L__BB3_5:
	ld.global.f32 	%f9, [a];
	ld.global.f32 	%f10, [b];
	mul.f32 	%f12, %f9, %f10;
$L__BB3_6:
	add.f32 	%f11, %f12, 0f40A00000;
	st.global.f32 	[c], %f11;
	ret;

}
	// .globl	_Z5doit5ii
.visible .entry _Z5doit5ii(
	.param .u32 _Z5doit5ii_param_0,
	.param .u32 _Z5doit5ii_param_1
)
{
	.reg .pred 	%p<4>;
	.reg .b32 	%r<4>;
	.reg .b32 	%f<13>;

	ld.param.u32 	%r1, [_Z5doit5ii_param_0];
	setp.gt.s32 	%p1, %r1, 999;
	@%p1 bra 	$L__BB4_7;
	setp.eq.s32 	%p2, %r1, 5;
	@%p2 bra 	$L__BB4_4;
	setp.ne.s32 	%p3, %r1, 4;
	@%p3 bra 	$L__BB4_5;
	ld.global.f32 	%f7, [a];
	ld.global.f32 	%f8, [b];
	mul.f32 	%f12, %f7, %f8;
	mov.b32 	%r3, 1082130432;
	st.global.u32 	[a], %r3;
	bra.uni 	$L__BB4_6;
$L__BB4_4:
	ld.global.f32 	%f5, [a];
	ld.global.f32 	%f6, [b];
	mul.f32 	%f12, %f5, %f6;
	mov.b32 	%r2, 1084227584;
	st.global.u32 	[b], %r2;
	bra.uni 	$L__BB4_6;
$L__BB4_5:
	ld.global.f32 	%f9, [a];
	ld.global.f32 	%f10, [b];
	mul.f32 	%f12, %f9, %f10;
$L__BB4_6:
	add.f32 	%f11, %f12, 0f40A00000;
	st.global.f32 	[c], %f11;
$L__BB4_7:
	ret;

}


// ===== COMPILED SASS (sm_100) =====

	.target	sm_100

	.elftype	@"ET_EXEC"


//--------------------- .note.nv.tkinfo           --------------------------
	.section	.note.nv.tkinfo,"",@"SHT_NOTE"
	.sectionflags	@"SHF_NOTE_NV_TKINFO"
	.tkinfo
        /*0018*/ 	.word	0x00000002
        /*0030*/ 	.string	""
        /*0030*/ 	.string	"ptxas"
        /*0030*/ 	.string	"Cuda compilation tools, release 13.0, V13.0.88"
        /*0030*/ 	.string	"Build cuda_13.0.r13.0/compiler.36424714_0"
        /*0030*/ 	.string	"-arch sm_100 -m 64 "



//--------------------- .note.nv.cuinfo           --------------------------
	.section	.note.nv.cuinfo,"",@"SHT_NOTE"
	.sectionflags	@"SHF_NOTE_NV_CUINFO"
        /*0018*/ 	.short	0x0002
        /*001a*/ 	.short	0x0064
        /*001c*/ 	.short	0x0082
	.zero		2


//--------------------- .nv.info                  --------------------------
	.section	.nv.info,"",@"SHT_CUDA_INFO"
	.align	4


	//----- nvinfo : EIATTR_REGCOUNT
	.align		4
        /*0000*/ 	.byte	0x04, 0x2f
        /*0002*/ 	.short	(.L_4 - .L_3)
	.align		4
.L_3:
        /*0004*/ 	.word	index@(_Z5doit1ii)
        /*0008*/ 	.word	0x0000000a


	//----- nvinfo : EIATTR_FRAME_SIZE
	.align		4
.L_4:
        /*000c*/ 	.byte	0x04, 0x11
        /*000e*/ 	.short	(.L_6 - .L_5)
	.align		4
.L_5:
        /*0010*/ 	.word	index@(_Z5doit1ii)
        /*0014*/ 	.word	0x00000000


	//----- nvinfo : EIATTR_REGCOUNT
	.align		4
.L_6:
        /*0018*/ 	.byte	0x04, 0x2f
        /*001a*/ 	.short	(.L_8 - .L_7)
	.align		4
.L_7:
        /*001c*/ 	.word	index@(_Z5doit2ii)
        /*0020*/ 	.word	0x0000000a


	//----- nvinfo : EIATTR_FRAME_SIZE
	.align		4
.L_8:
        /*0024*/ 	.byte	0x04, 0x11
        /*0026*/ 	.short	(.L_10 - .L_9)
	.align		4
.L_9:
        /*0028*/ 	.word	index@(_Z5doit2ii)
        /*002c*/ 	.word	0x00000000


	//----- nvinfo : EIATTR_REGCOUNT
	.align		4
.L_10:
        /*0030*/ 	.byte	0x04, 0x2f
        /*0032*/ 	.short	(.L_12 - .L_11)
	.align		4
.L_11:
        /*0034*/ 	.word	index@(_Z5doit3ii)
        /*0038*/ 	.word	0x0000000c


	//----- nvinfo : EIATTR_FRAME_SIZE
	.align		4
.L_12:
        /*003c*/ 	.byte	0x04, 0x11
        /*003e*/ 	.short	(.L_14 - .L_13)
	.align		4
.L_13:
        /*0040*/ 	.word	index@(_Z5doit3ii)
        /*0044*/ 	.word	0x00000000


	//----- nvinfo : EIATTR_REGCOUNT
	.align		4
.L_14:
        /*0048*/ 	.byte	0x04, 0x2f
        /*004a*/ 	.short	(.L_16 - .L_15)
	.align		4
.L_15:
        /*004c*/ 	.word	index@(_Z5doit4ii)
        /*0050*/ 	.word	0x0000000c


	//----- nvinfo : EIATTR_FRAME_SIZE
	.align		4
.L_16:
        /*0054*/ 	.byte	0x04, 0x11
        /*0056*/ 	.short	(.L_18 - .L_17)
	.align		4
.L_17:
        /*0058*/ 	.word	index@(_Z5doit4ii)
        /*005c*/ 	.word	0x00000000


	//----- nvinfo : EIATTR_REGCOUNT
	.align		4
.L_18:
        /*0060*/ 	.byte	0x04, 0x2f
        /*0062*/ 	.short	(.L_20 - .L_19)
	.align		4
.L_19:
        /*0064*/ 	.word	index@(_Z5doit5ii)
        /*0068*/ 	.word	0x0000000e


	//----- nvinfo : EIATTR_FRAME_SIZE
	.align		4
.L_20:
        /*006c*/ 	.byte	0x04, 0x11
        /*006e*/ 	.short	(.L_22 - .L_21)
	.align		4
.L_21:
        /*0070*/ 	.word	index@(_Z5doit5ii)
        /*0074*/ 	.word	0x00000000


	//----- nvinfo : EIATTR_MIN_STACK_SIZE
	.align		4
.L_22:
        /*0078*/ 	.byte	0x04, 0x12
        /*007a*/ 	.short	(.L_24 - .L_23)
	.align		4
.L_23:
        /*007c*/ 	.word	index@(_Z5doit5ii)
        /*0080*/ 	.word	0x00000000


	//----- nvinfo : EIATTR_MIN_STACK_SIZE
	.align		4
.L_24:
        /*0084*/ 	.byte	0x04, 0x12
        /*0086*/ 	.short	(.L_26 - .L_25)
	.align		4
.L_25:
        /*0088*/ 	.word	index@(_Z5doit4ii)
        /*008c*/ 	.word	0x00000000


	//----- nvinfo : EIATTR_MIN_STACK_SIZE
	.align		4
.L_26:
        /*0090*/ 	.byte	0x04, 0x12
        /*0092*/ 	.short	(.L_28 - .L_27)
	.align		4
.L_27:
        /*0094*/ 	.word	index@(_Z5doit3ii)
        /*0098*/ 	.word	0x00000000


	//----- nvinfo : EIATTR_MIN_STACK_SIZE
	.align		4
.L_28:
        /*009c*/ 	.byte	0x04, 0x12
        /*009e*/ 	.short	(.L_30 - .L_29)
	.align		4
.L_29:
        /*00a0*/ 	.word	index@(_Z5doit2ii)
        /*00a4*/ 	.word	0x00000000


	//----- nvinfo : EIATTR_MIN_STACK_SIZE
	.align		4
.L_30:
        /*00a8*/ 	.byte	0x04, 0x12
        /*00aa*/ 	.short	(.L_32 - .L_31)
	.align		4
.L_31:
        /*00ac*/ 	.word	index@(_Z5doit1ii)
        /*00b0*/ 	.word	0x00000000
.L_32:


//--------------------- .nv.compat                --------------------------
	.section	.nv.compat,"",@"SHT_CUDA_COMPAT_INFO"
	.align	4
        /*0000*/ 	.byte	0x02, 0x09, 0x00, 0x00, 0x02, 0x02, 0x01, 0x00, 0x02, 0x05, 0x05, 0x00, 0x03, 0x07, 0x01, 0x01
        /*0010*/ 	.byte	0x02, 0x03, 0x00, 0x00, 0x02, 0x06, 0x01, 0x00, 0x04, 0x0b, 0x08, 0x00, 0x09, 0x00, 0x00, 0x00
        /*0020*/ 	.byte	0x00, 0x00, 0x00, 0x00


//--------------------- .nv.info._Z5doit5ii       --------------------------
	.section	.nv.info._Z5doit5ii,"",@"SHT_CUDA_INFO"
	.sectionflags	@""
	.align	4


	//----- nvinfo : EIATTR_CUDA_API_VERSION
	.align		4
        /*0000*/ 	.byte	0x04, 0x37
        /*0002*/ 	.short	(.L_34 - .L_33)
.L_33:
        /*0004*/ 	.word	0x00000082


	//----- nvinfo : EIATTR_KPARAM_INFO
	.align		4
.L_34:
        /*0008*/ 	.byte	0x04, 0x17
        /*000a*/ 	.short	(.L_36 - .L_35)
.L_35:
        /*000c*/ 	.word	0x00000000
        /*0010*/ 	.short	0x0001
        /*0012*/ 	.short	0x0004
        /*0014*/ 	.byte	0x00, 0xf0, 0x11, 0x00


	//----- nvinfo : EIATTR_KPARAM_INFO
	.align		4
.L_36:
        /*0018*/ 	.byte	0x04, 0x17
        /*001a*/ 	.short	(.L_38 - .L_37)
.L_37:
        /*001c*/ 	.word	0x00000000
        /*0020*/ 	.short	0x0000
        /*0022*/ 	.short	0x0000
        /*0024*/ 	.byte	0x00, 0xf0, 0x11, 0x00


	//----- nvinfo : EIATTR_SPARSE_MMA_MASK
	.align		4
.L_38:
        /*0028*/ 	.byte	0x03, 0x50
        /*002a*/ 	.short	0x0000


	//----- nvinfo : EIATTR_MAXREG_COUNT
	.align		4
        /*002c*/ 	.byte	0x03, 0x1b
        /*002e*/ 	.short	0x00ff


	//----- nvinfo : EIATTR_MERCURY_ISA_VERSION
	.align		4
        /*0030*/ 	.byte	0x03, 0x5f
        /*0032*/ 	.short	0x0101


	//----- nvinfo : EIATTR_VRC_CTA_INIT_COUNT
	.align		4
        /*0034*/ 	.byte	0x02, 0x4a
	.zero		1
	.zero		1


	//----- nvinfo : EIATTR_EXIT_INSTR_OFFSETS
	.align		4
        /*0038*/ 	.byte	0x04, 0x1c
        /*003a*/ 	.short	(.L_40 - .L_39)


	//   ....[0]....
.L_39:
        /*003c*/ 	.word	0x00000030


	//   ....[1]....
        /*0040*/ 	.word	0x000001d0


	//----- nvinfo : EIATTR_CBANK_PARAM_SIZE
	.align		4
.L_40:
        /*0044*/ 	.byte	0x03, 0x19
        /*0046*/ 	.short	0x0008


	//----- nvinfo : EIATTR_PARAM_CBANK
	.align		4
        /*0048*/ 	.byte	0x04, 0x0a
        /*004a*/ 	.short	(.L_42 - .L_41)
	.align		4
.L_41:
        /*004c*/ 	.word	index@(.nv.constant0._Z5doit5ii)
        /*0050*/ 	.short	0x0380
        /*0052*/ 	.short	0x0008


	//----- nvinfo : EIATTR_SW_WAR
	.align		4
.L_42:
        /*0054*/ 	.byte	0x04, 0x36
        /*0056*/ 	.short	(.L_44 - .L_43)
.L_43:
        /*0058*/ 	.word	0x00000008
.L_44:


//--------------------- .nv.info._Z5doit4ii       --------------------------
	.section	.nv.info._Z5doit4ii,"",@"SHT_CUDA_INFO"
	.sectionflags	@""
	.align	4


	//----- nvinfo : EIATTR_CUDA_API_VERSION
	.align		4
        /*0000*/ 	.byte	0x04, 0x37
        /*0002*/ 	.short	(.L_46 - .L_45)
.L_45:
        /*0004*/ 	.word	0x00000082


	//----- nvinfo : EIATTR_KPARAM_INFO
	.align		4
.L_46:
        /*0008*/ 	.byte	0x04, 0x17
        /*000a*/ 	.short	(.L_48 - .L_47)
.L_47:
        /*000c*/ 	.word	0x00000000
        /*0010*/ 	.short	0x0001
        /*0012*/ 	.short	0x0004
        /*0014*/ 	.byte	0x00, 0xf0, 0x11, 0x00


	//----- nvinfo : EIATTR_KPARAM_INFO
	.align		4
.L_48:
        /*0018*/ 	.byte	0x04, 0x17
        /*001a*/ 	.short	(.L_50 - .L_49)
.L_49:
        /*001c*/ 	.word	0x00000000
        /*0020*/ 	.short	0x0000
        /*0022*/ 	.short	0x0000
        /*0024*/ 	.byte	0x00, 0xf0, 0x11, 0x00


	//----- nvinfo : EIATTR_SPARSE_MMA_MASK
	.align		4
.L_50:
        /*0028*/ 	.byte	0x03, 0x50
        /*002a*/ 	.short	0x0000


	//----- nvinfo : EIATTR_MAXREG_COUNT
	.align		4
        /*002c*/ 	.byte	0x03, 0x1b
        /*002e*/ 	.short	0x00ff


	//----- nvinfo : EIATTR_MERCURY_ISA_VERSION
	.align		4
        /*0030*/ 	.byte	0x03, 0x5f
        /*0032*/ 	.short	0x0101


	//----- nvinfo : EIATTR_VRC_CTA_INIT_COUNT
	.align		4
        /*0034*/ 	.byte	0x02, 0x4a
	.zero		1
	.zero		1


	//----- nvinfo : EIATTR_EXIT_INSTR_OFFSETS
	.align		4
        /*0038*/ 	.byte	0x04, 0x1c
        /*003a*/ 	.short	(.L_52 - .L_51)


	//   ....[0]....
.L_51:
        /*003c*/ 	.word	0x00000210


	//----- nvinfo : EIATTR_CBANK_PARAM_SIZE
	.align		4
.L_52:
        /*0040*/ 	.byte	0x03, 0x19
        /*0042*/ 	.short	0x0008


	//----- nvinfo : EIATTR_PARAM_CBANK
	.align		4
        /*0044*/ 	.byte	0x04, 0x0a
        /*0046*/ 	.short	(.L_54 - .L_53)
	.align		4
.L_53:
        /*0048*/ 	.word	index@(.nv.constant0._Z5doit4ii)
        /*004c*/ 	.short	0x0380
        /*004e*/ 	.short	0x0008


	//----- nvinfo : EIATTR_SW_WAR
	.align		4
.L_54:
        /*0050*/ 	.byte	0x04, 0x36
        /*0052*/ 	.short	(.L_56 - .L_55)
.L_55:
        /*0054*/ 	.word	0x00000008
.L_56:


//--------------------- .nv.info._Z5doit3ii       --------------------------
	.section	.nv.info._Z5doit3ii,"",@"SHT_CUDA_INFO"
	.sectionflags	@""
	.align	4


	//----- nvinfo : EIATTR_CUDA_API_VERSION
	.align		4
        /*0000*/ 	.byte	0x04, 0x37
        /*0002*/ 	.short	(.L_58 - .L_57)
.L_57:
        /*0004*/ 	.word	0x00000082


	//----- nvinfo : EIATTR_KPARAM_INFO
	.align		4
.L_58:
        /*0008*/ 	.byte	0x04, 0x17
        /*000a*/ 	.short	(.L_60 - .L_59)
.L_59:
        /*000c*/ 	.word	0x00000000
        /*0010*/ 	.short	0x0001
        /*0012*/ 	.short	0x0004
        /*0014*/ 	.byte	0x00, 0xf0, 0x11, 0x00


	//----- nvinfo : EIATTR_KPARAM_INFO
	.align		4
.L_60:
        /*0018*/ 	.byte	0x04, 0x17
        /*001a*/ 	.short	(.L_62 - .L_61)
.L_61:
        /*001c*/ 	.word	0x00000000
        /*0020*/ 	.short	0x0000
        /*0022*/ 	.short	0x0000
        /*0024*/ 	.byte	0x00, 0xf0, 0x11, 0x00


	//----- nvinfo : EIATTR_SPARSE_MMA_MASK
	.align		4
.L_62:
        /*0028*/ 	.byte	0x03, 0x50
        /*002a*/ 	.short	0x0000


	//----- nvinfo : EIATTR_MAXREG_COUNT
	.align		4
        /*002c*/ 	.byte	0x03, 0x1b
        /*002e*/ 	.short	0x00ff


	//----- nvinfo : EIATTR_MERCURY_ISA_VERSION
	.align		4
        /*0030*/ 	.byte	0x03, 0x5f
        /*0032*/ 	.short	0x0101


	//----- nvinfo : EIATTR_VRC_CTA_INIT_COUNT
	.align		4
        /*0034*/ 	.byte	0x02, 0x4a
	.zero		1
	.zero		1


	//----- nvinfo : EIATTR_EXIT_INSTR_OFFSETS
	.align		4
        /*0038*/ 	.byte	0x04, 0x1c
        /*003a*/ 	.short	(.L_64 - .L_63)


	//   ....[0]....
.L_63:
        /*003c*/ 	.word	0x00000030


	//   ....[1]....
        /*0040*/ 	.word	0x00000430


	//----- nvinfo : EIATTR_CBANK_PARAM_SIZE
	.align		4
.L_64:
        /*0044*/ 	.byte	0x03, 0x19
        /*0046*/ 	.short	0x0008


	//----- nvinfo : EIATTR_PARAM_CBANK
	.align		4
        /*0048*/ 	.byte	0x04, 0x0a
        /*004a*/ 	.short	(.L_66 - .L_65)
	.align		4
.L_65:
        /*004c*/ 	.word	index@(.nv.constant0._Z5doit3ii)
        /*0050*/ 	.short	0x0380
        /*0052*/ 	.short	0x0008


	//----- nvinfo : EIATTR_SW_WAR
	.align		4
.L_66:
        /*0054*/ 	.byte	0x04, 0x36
        /*0056*/ 	.short	(.L_68 - .L_67)
.L_67:
        /*0058*/ 	.word	0x00000008
.L_68:


//--------------------- .nv.info._Z5doit2ii       --------------------------
	.section	.nv.info._Z5doit2ii,"",@"SHT_CUDA_INFO"
	.sectionflags	@""
	.align	4


	//----- nvinfo : EIATTR_CUDA_API_VERSION
	.align		4
        /*0000*/ 	.byte	0x04, 0x37
        /*0002*/ 	.short	(.L_70 - .L_69)
.L_69:
        /*0004*/ 	.word	0x00000082


	//----- nvinfo : EIATTR_KPARAM_INFO
	.align		4
.L_70:
        /*0008*/ 	.byte	0x04, 0x17
        /*000a*/ 	.short	(.L_72 - .L_71)
.L_71:
        /*000c*/ 	.word	0x00000000
        /*0010*/ 	.short	0x0001
        /*0012*/ 	.short	0x0004
        /*0014*/ 	.byte	0x00, 0xf0, 0x11, 0x00


	//----- nvinfo : EIATTR_KPARAM_INFO
	.align		4
.L_72:
        /*0018*/ 	.byte	0x04, 0x17
        /*001a*/ 	.short	(.L_74 - .L_73)
.L_73:
        /*001c*/ 	.word	0x00000000
        /*0020*/ 	.short	0x0000
        /*0022*/ 	.short	0x0000
        /*0024*/ 	.byte	0x00, 0xf0, 0x11, 0x00


	//----- nvinfo : EIATTR_SPARSE_MMA_MASK
	.align		4
.L_74:
        /*0028*/ 	.byte	0x03, 0x50
        /*002a*/ 	.short	0x0000


	//----- nvinfo : EIATTR_MAXREG_COUNT
	.align		4
        /*002c*/ 	.byte	0x03, 0x1b
        /*002e*/ 	.short	0x00ff


	//----- nvinfo : EIATTR_MERCURY_ISA_VERSION
	.align		4
        /*0030*/ 	.byte	0x03, 0x5f
        /*0032*/ 	.short	0x0101


	//----- nvinfo : EIATTR_VRC_CTA_INIT_COUNT
	.align		4
        /*0034*/ 	.byte	0x02, 0x4a
	.zero		1
	.zero		1


	//----- nvinfo : EIATTR_EXIT_INSTR_OFFSETS
	.align		4
        /*0038*/ 	.byte	0x04, 0x1c
        /*003a*/ 	.short	(.L_76 - .L_75)


	//   ....[0]....
.L_75:
        /*003c*/ 	.word	0x000001f0


	//----- nvinfo : EIATTR_CBANK_PARAM_SIZE
	.align		4
.L_76:
        /*0040*/ 	.byte	0x03, 0x19
        /*0042*/ 	.short	0x0008


	//----- nvinfo : EIATTR_PARAM_CBANK
	.align		4
        /*0044*/ 	.byte	0x04, 0x0a
        /*0046*/ 	.short	(.L_78 - .L_77)
	.align		4
.L_77:
        /*0048*/ 	.word	index@(.nv.constant0._Z5doit2ii)
        /*004c*/ 	.short	0x0380
        /*004e*/ 	.short	0x0008


	//----- nvinfo : EIATTR_SW_WAR
	.align		4
.L_78:
        /*0050*/ 	.byte	0x04, 0x36
        /*0052*/ 	.short	(.L_80 - .L_79)
.L_79:
        /*0054*/ 	.word	0x00000008
.L_80:


//--------------------- .nv.info._Z5doit1ii       --------------------------
	.section	.nv.info._Z5doit1ii,"",@"SHT_CUDA_INFO"
	.sectionflags	@""
	.align	4


	//----- nvinfo : EIATTR_CUDA_API_VERSION
	.align		4
        /*0000*/ 	.byte	0x04, 0x37
        /*0002*/ 	.short	(.L_82 - .L_81)
.L_81:
        /*0004*/ 	.word	0x00000082


	//----- nvinfo : EIATTR_KPARAM_INFO
	.align		4
.L_82:
        /*0008*/ 	.byte	0x04, 0x17
        /*000a*/ 	.short	(.L_84 - .L_83)
.L_83:
        /*000c*/ 	.word	0x00000000
        /*0010*/ 	.short	0x0001
        /*0012*/ 	.short	0x0004
        /*0014*/ 	.byte	0x00, 0xf0, 0x11, 0x00


	//----- nvinfo : EIATTR_KPARAM_INFO
	.align		4
.L_84:
        /*0018*/ 	.byte	0x04, 0x17
        /*001a*/ 	.short	(.L_86 - .L_85)
.L_85:
        /*001c*/ 	.word	0x00000000
        /*0020*/ 	.short	0x0000
        /*0022*/ 	.short	0x0000
        /*0024*/ 	.byte	0x00, 0xf0, 0x11, 0x00


	//----- nvinfo : EIATTR_SPARSE_MMA_MASK
	.align		4
.L_86:
        /*0028*/ 	.byte	0x03, 0x50
        /*002a*/ 	.short	0x0000


	//----- nvinfo : EIATTR_MAXREG_COUNT
	.align		4
        /*002c*/ 	.byte	0x03, 0x1b
        /*002e*/ 	.short	0x00ff


	//----- nvinfo : EIATTR_MERCURY_ISA_VERSION
	.align		4
        /*0030*/ 	.byte	0x03, 0x5f
        /*0032*/ 	.short	0x0101


	//----- nvinfo : EIATTR_VRC_CTA_INIT_COUNT
	.align		4
        /*0034*/ 	.byte	0x02, 0x4a
	.zero		1
	.zero		1


	//----- nvinfo : EIATTR_EXIT_INSTR_OFFSETS
	.align		4
        /*0038*/ 	.byte	0x04, 0x1c
        /*003a*/ 	.short	(.L_88 - .L_87)


	//   ....[0]....
.L_87:
        /*003c*/ 	.word	0x00000140


	//----- nvinfo : EIATTR_CBANK_PARAM_SIZE
	.align		4
.L_88:
        /*0040*/ 	.byte	0x03, 0x19
        /*0042*/ 	.short	0x0008


	//----- nvinfo : EIATTR_PARAM_CBANK
	.align		4
        /*0044*/ 	.byte	0x04, 0x0a
        /*0046*/ 	.short	(.L_90 - .L_89)
	.align		4
.L_89:
        /*0048*/ 	.word	index@(.nv.constant0._Z5doit1ii)
        /*004c*/ 	.short	0x0380
        /*004e*/ 	.short	0x0008


	//----- nvinfo : EIATTR_SW_WAR
	.align		4
.L_90:
        /*0050*/ 	.byte	0x04, 0x36
        /*0052*/ 	.short	(.L_92 - .L_91)
.L_91:
        /*0054*/ 	.word	0x00000008
.L_92:


//--------------------- .nv.callgraph             --------------------------
	.section	.nv.callgraph,"",@"SHT_CUDA_CALLGRAPH"
	.align	4
	.sectionentsize	8
	.align		4
        /*0000*/ 	.word	0x00000000
	.align		4
        /*0004*/ 	.word	0xffffffff
	.align		4
        /*0008*/ 	.word	0x00000000
	.align		4
        /*000c*/ 	.word	0xfffffffe
	.align		4
        /*0010*/ 	.word	0x00000000
	.align		4
        /*0014*/ 	.word	0xfffffffd
	.align		4
        /*0018*/ 	.word	0x00000000
	.align		4
        /*001c*/ 	.word	0xfffffffc


//--------------------- .nv.constant4             --------------------------
	.section	.nv.constant4,"a",@progbits
	.align	8
	.align		8
.nv.constant4:
        /*0000*/ 	.dword	a
	.align		8
        /*0008*/ 	.dword	b
	.align		8
        /*0010*/ 	.dword	c


//--------------------- .text._Z5doit5ii          --------------------------
	.section	.text._Z5doit5ii,"ax",@progbits
	.align	128
        .global         _Z5doit5ii
        .type           _Z5doit5ii,@function
        .size           _Z5doit5ii,(.L_x_24 - _Z5doit5ii)
        .other          _Z5doit5ii,@"STO_CUDA_ENTRY STV_DEFAULT"
_Z5doit5ii:
.text._Z5doit5ii:
[----:B------:R-:W-:Y:S08]  /*0000*/  LDC R1, c[0x0][0x37c] ;  /* 0x0000df00ff017b82 */ /* 0x000ff00000000800 */
[----:B------:R-:W0:Y:S02]  /*0010*/  LDC R0, c[0x0][0x380] ;  /* 0x0000e000ff007b82 */ /* 0x000e240000000800 */
[----:B0-----:R-:W-:-:S13]  /*0020*/  ISETP.GT.AND P0, PT, R0, 0x3e7, PT ;  /* 0x000003e70000780c */ /* 0x001fda0003f04270 */
[----:B------:R-:W-:Y:S05]  /*0030*/  @P0 EXIT ;  /* 0x000000000000094d */ /* 0x000fea0003800000 */
[----:B------:R-:W-:Y:S01]  /*0040*/  ISETP.NE.AND P0, PT, R0, 0x5, PT ;  /* 0x000000050000780c */ /* 0x000fe20003f05270 */
[----:B------:R-:W0:-:S12]  /*0050*/  LDCU.64 UR4, c[0x0][0x358] ;  /* 0x00006b00ff0477ac */ /* 0x000e180008000a00 */
[----:B------:R-:W-:Y:S05]  /*0060*/  @!P0 BRA `(.L_x_0) ;  /* 0x0000000000308947 */ /* 0x000fea0003800000 */
[----:B------:R-:W0:Y:S01]  /*0070*/  LDC.64 R2, c[0x4][RZ] ;  /* 0x01000000ff027b82 */ /* 0x000e220000000a00 */
[----:B------:R-:W-:-:S07]  /*0080*/  ISETP.NE.AND P0, PT, R0, 0x4, PT ;  /* 0x000000040000780c */ /* 0x000fce0003f05270 */
[----:B------:R-:W1:Y:S06]  /*0090*/  LDC.64 R4, c[0x4][0x8] ;  /* 0x01000200ff047b82 */ /* 0x000e6c0000000a00 */
[----:B------:R-:W-:Y:S01]  /*00a0*/  @!P0 MOV R9, 0x40800000 ;  /* 0x4080000000098802 */ /* 0x000fe20000000f00 */
[----:B0-----:R-:W2:Y:S04]  /*00b0*/  @!P0 LDG.E R0, desc[UR4][R2.64] ;  /* 0x0000000402008981 */ /* 0x001ea8000c1e1900 */
[----:B-1----:R-:W2:Y:S04]  /*00c0*/  @!P0 LDG.E R7, desc[UR4][R4.64] ;  /* 0x0000000404078981 */ /* 0x002ea8000c1e1900 */
[----:B------:R0:W-:Y:S04]  /*00d0*/  @!P0 STG.E desc[UR4][R2.64], R9 ;  /* 0x0000000902008986 */ /* 0x0001e8000c101904 */
[----:B------:R-:W3:Y:S04]  /*00e0*/  @P0 LDG.E R11, desc[UR4][R2.64] ;  /* 0x00000004020b0981 */ /* 0x000ee8000c1e1900 */
[----:B------:R-:W3:Y:S01]  /*00f0*/  @P0 LDG.E R6, desc[UR4][R4.64] ;  /* 0x0000000404060981 */ /* 0x000ee2000c1e1900 */
[----:B--2---:R-:W-:Y:S01]  /*0100*/  @!P0 FMUL R0, R0, R7 ;  /* 0x0000000700008220 */ /* 0x004fe20000400000 */
[----:B---3--:R-:W-:Y:S01]  /*0110*/  @P0 FMUL R0, R6, R11 ;  /* 0x0000000b06000220 */ /* 0x008fe20000400000 */
[----:B0-----:R-:W-:Y:S06]  /*0120*/  BRA `(.L_x_1) ;  /* 0x00000000001c7947 */ /* 0x001fec0003800000 */
.L_x_0:
[----:B------:R-:W0:Y:S08]  /*0130*/  LDC.64 R2, c[0x4][RZ] ;  /* 0x01000000ff027b82 */ /* 0x000e300000000a00 */
[----:B------:R-:W1:Y:S01]  /*0140*/  LDC.64 R4, c[0x4][0x8] ;  /* 0x01000200ff047b82 */ /* 0x000e620000000a00 */
[----:B0-----:R-:W2:Y:S04]  /*0150*/  LDG.E R2, desc[UR4][R2.64] ;  /* 0x0000000402027981 */ /* 0x001ea8000c1e1900 */
[----:B-1----:R-:W2:Y:S01]  /*0160*/  LDG.E R9, desc[UR4][R4.64] ;  /* 0x0000000404097981 */ /* 0x002ea2000c1e1900 */
[----:B------:R-:W-:-:S05]  /*0170*/  HFMA2 R7, -RZ, RZ, 2.3125, 0 ;  /* 0x40a00000ff077431 */ /* 0x000fca00000001ff */
[----:B------:R0:W-:Y:S02]  /*0180*/  STG.E desc[UR4][R4.64], R7 ;  /* 0x0000000704007986 */ /* 0x0001e4000c101904 */
[----:B0-2---:R-:W-:-:S07]  /*0190*/  FMUL R0, R9, R2 ;  /* 0x0000000209007220 */ /* 0x005fce0000400000 */
.L_x_1:
[----:B------:R-:W0:Y:S01]  /*01a0*/  LDC.64 R2, c[0x4][0x10] ;  /* 0x01000400ff027b82 */ /* 0x000e220000000a00 */
[----:B------:R-:W-:-:S05]  /*01b0*/  FADD R5, R0, 5 ;  /* 0x40a0000000057421 */ /* 0x000fca0000000000 */
[----:B0-----:R-:W-:Y:S01]  /*01c0*/  STG.E desc[UR4][R2.64], R5 ;  /* 0x0000000502007986 */ /* 0x001fe2000c101904 */
[----:B------:R-:W-:Y:S05]  /*01d0*/  EXIT ;  /* 0x000000000000794d */ /* 0x000fea0003800000 */
.L_x_2:
[----:B------:R-:W-:-:S00]  /*01e0*/  BRA `(.L_x_2) ;  /* 0xfffffffc00fc7947 */ /* 0x000fc0000383ffff */
[----:B------:R-:W-:-:S00]  /*01f0*/  NOP ;  /* 0x0000000000007918 */ /* 0x000fc00000000000 */
        /* <DEDUP_REMOVED lines=8> */
.L_x_24:


//--------------------- .text._Z5doit4ii          --------------------------
	.section	.text._Z5doit4ii,"ax",@progbits
	.align	128
        .global         _Z5doit4ii
        .type           _Z5doit4ii,@function
        .size           _Z5doit4ii,(.L_x_25 - _Z5doit4ii)
        .other          _Z5doit4ii,@"STO_CUDA_ENTRY STV_DEFAULT"
_Z5doit4ii:
.text._Z5doit4ii:
[----:B------:R-:W-:Y:S01]  /*0000*/  LDC R1, c[0x0][0x37c] ;  /* 0x0000df00ff017b82 */ /* 0x000fe20000000800 */
[----:B------:R-:W0:Y:S01]  /*0010*/  LDCU UR6, c[0x0][0x380] ;  /* 0x00007000ff0677ac */ /* 0x000e220008000800 */
[----:B------:R-:W1:Y:S01]  /*0020*/  LDCU.64 UR4, c[0x0][0x358] ;  /* 0x00006b00ff0477ac */ /* 0x000e620008000a00 */
[----:B0-----:R-:W-:-:S09]  /*0030*/  UISETP.GT.AND UP0, UPT, UR6, 0x3e7, UPT ;  /* 0x000003e70600788c */ /* 0x001fd2000bf04270 */
[----:B-1----:R-:W-:Y:S05]  /*0040*/  BRA.U UP0, `(.L_x_3) ;  /* 0x0000000100307547 */ /* 0x002fea000b800000 */
[----:B------:R-:W-:-:S09]  /*0050*/  UISETP.NE.AND UP0, UPT, UR6, 0x5, UPT ;  /* 0x000000050600788c */ /* 0x000fd2000bf05270 */
[----:B------:R-:W-:Y:S05]  /*0060*/  BRA.U !UP0, `(.L_x_4) ;  /* 0x0000000108407547 */ /* 0x000fea000b800000 */
[----:B------:R-:W-:-:S09]  /*0070*/  UISETP.NE.AND UP0, UPT, UR6, 0x4, UPT ;  /* 0x000000040600788c */ /* 0x000fd2000bf05270 */
[----:B------:R-:W-:Y:S05]  /*0080*/  BRA.U UP0, `(.L_x_3) ;  /* 0x0000000100207547 */ /* 0x000fea000b800000 */
[----:B------:R-:W0:Y:S08]  /*0090*/  LDC.64 R4, c[0x4][0x8] ;  /* 0x01000200ff047b82 */ /* 0x000e300000000a00 */
[----:B------:R-:W1:Y:S01]  /*00a0*/  LDC.64 R2, c[0x4][RZ] ;  /* 0x01000000ff027b82 */ /* 0x000e620000000a00 */
[----:B0-----:R-:W2:Y:S04]  /*00b0*/  LDG.E R5, desc[UR4][R4.64] ;  /* 0x0000000404057981 */ /* 0x001ea8000c1e1900 */
[----:B-1----:R-:W2:Y:S01]  /*00c0*/  LDG.E R0, desc[UR4][R2.64] ;  /* 0x0000000402007981 */ /* 0x002ea2000c1e1900 */
[----:B------:R-:W-:-:S05]  /*00d0*/  HFMA2 R7, -RZ, RZ, 2.25, 0 ;  /* 0x40800000ff077431 */ /* 0x000fca00000001ff */
[----:B------:R0:W-:Y:S01]  /*00e0*/  STG.E desc[UR4][R2.64], R7 ;  /* 0x0000000702007986 */ /* 0x0001e2000c101904 */
[----:B--2---:R-:W-:Y:S01]  /*00f0*/  FMUL R0, R0, R5 ;  /* 0x0000000500007220 */ /* 0x004fe20000400000 */
[----:B0-----:R-:W-:Y:S06]  /*0100*/  BRA `(.L_x_5) ;  /* 0x0000000000347947 */ /* 0x001fec0003800000 */
.L_x_3:
[----:B------:R-:W0:Y:S08]  /*0110*/  LDC.64 R2, c[0x4][RZ] ;  /* 0x01000000ff027b82 */ /* 0x000e300000000a00 */
[----:B------:R-:W1:Y:S01]  /*0120*/  LDC.64 R4, c[0x4][0x8] ;  /* 0x01000200ff047b82 */ /* 0x000e620000000a00 */
[----:B0-----:R-:W2:Y:S04]  /*0130*/  LDG.E R3, desc[UR4][R2.64] ;  /* 0x0000000402037981 */ /* 0x001ea8000c1e1900 */
[----:B-1----:R-:W2:Y:S02]  /*0140*/  LDG.E R4, desc[UR4][R4.64] ;  /* 0x0000000404047981 */ /* 0x002ea4000c1e1900 */
[----:B--2---:R-:W-:Y:S01]  /*0150*/  FMUL R0, R4, R3 ;  /* 0x0000000304007220 */ /* 0x004fe20000400000 */
[----:B------:R-:W-:Y:S06]  /*0160*/  BRA `(.L_x_5) ;  /* 0x00000000001c7947 */ /* 0x000fec0003800000 */
.L_x_4:
[----:B------:R-:W0:Y:S08]  /*0170*/  LDC.64 R2, c[0x4][RZ] ;  /* 0x01000000ff027b82 */ /* 0x000e300000000a00 */
[----:B------:R-:W1:Y:S01]  /*0180*/  LDC.64 R4, c[0x4][0x8] ;  /* 0x01000200ff047b82 */ /* 0x000e620000000a00 */
[----:B0-----:R-:W2:Y:S04]  /*0190*/  LDG.E R2, desc[UR4][R2.64] ;  /* 0x0000000402027981 */ /* 0x001ea8000c1e1900 */
[----:B-1----:R-:W2:Y:S01]  /*01a0*/  LDG.E R9, desc[UR4][R4.64] ;  /* 0x0000000404097981 */ /* 0x002ea2000c1e1900 */
[----:B------:R-:W-:-:S05]  /*01b0*/  HFMA2 R7, -RZ, RZ, 2.3125, 0 ;  /* 0x40a00000ff077431 */ /* 0x000fca00000001ff */
[----:B------:R0:W-:Y:S02]  /*01c0*/  STG.E desc[UR4][R4.64], R7 ;  /* 0x0000000704007986 */ /* 0x0001e4000c101904 */
[----:B0-2---:R-:W-:-:S07]  /*01d0*/  FMUL R0, R9, R2 ;  /* 0x0000000209007220 */ /* 0x005fce0000400000 */
.L_x_5:
[----:B------:R-:W0:Y:S01]  /*01e0*/  LDC.64 R2, c[0x4][0x10] ;  /* 0x01000400ff027b82 */ /* 0x000e220000000a00 */
[----:B------:R-:W-:-:S05]  /*01f0*/  FADD R5, R0, 5 ;  /* 0x40a0000000057421 */ /* 0x000fca0000000000 */
[----:B0-----:R-:W-:Y:S01]  /*0200*/  STG.E desc[UR4][R2.64], R5 ;  /* 0x0000000502007986 */ /* 0x001fe2000c101904 */
[----:B------:R-:W-:Y:S05]  /*0210*/  EXIT ;  /* 0x000000000000794d */ /* 0x000fea0003800000 */
.L_x_6:
        /* <DEDUP_REMOVED lines=14> */
.L_x_25:


//--------------------- .text._Z5doit3ii          --------------------------
	.section	.text._Z5doit3ii,"ax",@progbits
	.align	128
        .global         _Z5doit3ii
        .type           _Z5doit3ii,@function
        .size           _Z5doit3ii,(.L_x_26 - _Z5doit3ii)
        .other          _Z5doit3ii,@"STO_CUDA_ENTRY STV_DEFAULT"
_Z5doit3ii:
.text._Z5doit3ii:
[----:B------:R-:W-:Y:S08]  /*0000*/  LDC R1, c[0x0][0x37c] ;  /* 0x0000df00ff017b82 */ /* 0x000ff00000000800 */
[----:B------:R-:W0:Y:S02]  /*0010*/  LDC.64 R2, c[0x0][0x380] ;  /* 0x0000e000ff027b82 */ /* 0x000e240000000a00 */
[----:B0-----:R-:W-:-:S13]  /*0020*/  ISETP.GE.AND P0, PT, R2, R3, PT ;  /* 0x000000030200720c */ /* 0x001fda0003f06270 */
[----:B------:R-:W-:Y:S05]  /*0030*/  @P0 EXIT ;  /* 0x000000000000094d */ /* 0x000fea0003800000 */
[----:B------:R-:W0:Y:S01]  /*0040*/  LDC.64 R4, c[0x4][RZ] ;  /* 0x01000000ff047b82 */ /* 0x000e220000000a00 */
[----:B------:R-:W0:Y:S07]  /*0050*/  LDCU.64 UR6, c[0x0][0x358] ;  /* 0x00006b00ff0677ac */ /* 0x000e2e0008000a00 */
[----:B------:R-:W1:Y:S01]  /*0060*/  LDC.64 R6, c[0x4][0x8] ;  /* 0x01000200ff067b82 */ /* 0x000e620000000a00 */
[----:B0-----:R-:W2:Y:S04]  /*0070*/  LDG.E R4, desc[UR6][R4.64] ;  /* 0x0000000604047981 */ /* 0x001ea8000c1e1900 */
[----:B-1----:R-:W2:Y:S01]  /*0080*/  LDG.E R7, desc[UR6][R6.64] ;  /* 0x0000000606077981 */ /* 0x002ea2000c1e1900 */
[----:B------:R-:W-:Y:S01]  /*0090*/  ISETP.NE.AND P0, PT, R2, 0x5, PT ;  /* 0x000000050200780c */ /* 0x000fe20003f05270 */
[----:B------:R-:W-:-:S02]  /*00a0*/  IMAD.MOV.U32 R9, RZ, RZ, 0x7fc00000 ;  /* 0x7fc00000ff097424 */ /* 0x000fc400078e00ff */
[----:B--2---:R-:W-:-:S10]  /*00b0*/  FFMA R0, R4, R7, 5 ;  /* 0x40a0000004007423 */ /* 0x004fd40000000007 */
[----:B------:R-:W-:Y:S05]  /*00c0*/  @!P0 BRA `(.L_x_7) ;  /* 0x0000000000688947 */ /* 0x000fea0003800000 */
[----:B------:R-:W-:-:S13]  /*00d0*/  ISETP.NE.AND P0, PT, R2, 0x4, PT ;  /* 0x000000040200780c */ /* 0x000fda0003f05270 */
[----:B------:R-:W-:Y:S05]  /*00e0*/  @P0 BRA `(.L_x_8) ;  /* 0x0000000000c80947 */ /* 0x000fea0003800000 */
[----:B------:R-:W-:Y:S01]  /*00f0*/  LOP3.LUT P0, R2, R3, 0x3, RZ, 0xc0, !PT ;  /* 0x0000000303027812 */ /* 0x000fe2000780c0ff */
[----:B------:R-:W-:-:S12]  /*0100*/  UMOV UR4, 0x4 ;  /* 0x0000000400047882 */ /* 0x000fd80000000000 */
[----:B------:R-:W-:Y:S05]  /*0110*/  @!P0 BRA `(.L_x_9) ;  /* 0x0000000000248947 */ /* 0x000fea0003800000 */
[----:B------:R-:W-:Y:S01]  /*0120*/  IMAD.MOV R2, RZ, RZ, -R2 ;  /* 0x000000ffff027224 */ /* 0x000fe200078e0a02 */
[----:B------:R-:W-:-:S06]  /*0130*/  UMOV UR4, 0x4 ;  /* 0x0000000400047882 */ /* 0x000fcc0000000000 */
.L_x_10:
[----:B------:R-:W-:Y:S01]  /*0140*/  VIADD R2, R2, 0x1 ;  /* 0x0000000102027836 */ /* 0x000fe20000000000 */
[----:B------:R-:W-:Y:S01]  /*0150*/  UMOV UR5, UR4 ;  /* 0x0000000400057c82 */ /* 0x000fe20008000000 */
[----:B------:R-:W-:-:S03]  /*0160*/  UIADD3 UR4, UPT, UPT, UR4, 0x1, URZ ;  /* 0x0000000104047890 */ /* 0x000fc6000fffe0ff */
[----:B------:R-:W-:-:S13]  /*0170*/  ISETP.NE.AND P0, PT, R2, RZ, PT ;  /* 0x000000ff0200720c */ /* 0x000fda0003f05270 */
[----:B------:R-:W-:Y:S05]  /*0180*/  @P0 BRA `(.L_x_10) ;  /* 0xfffffffc00ec0947 */ /* 0x000fea000383ffff */
[----:B------:R-:W-:-:S05]  /*0190*/  I2FP.F32.U32 R9, UR5 ;  /* 0x0000000500097c45 */ /* 0x000fca0008201000 */
[----:B------:R-:W-:-:S07]  /*01a0*/  FADD R9, R0, R9 ;  /* 0x0000000900097221 */ /* 0x000fce0000000000 */
.L_x_9:
[----:B------:R-:W-:-:S05]  /*01b0*/  VIADD R2, R3, 0xfffffffb ;  /* 0xfffffffb03027836 */ /* 0x000fca0000000000 */
[----:B------:R-:W-:-:S13]  /*01c0*/  ISETP.GE.U32.AND P0, PT, R2, 0x3, PT ;  /* 0x000000030200780c */ /* 0x000fda0003f06070 */
[----:B------:R-:W-:Y:S05]  /*01d0*/  @!P0 BRA `(.L_x_8) ;  /* 0x00000000008c8947 */ /* 0x000fea0003800000 */
[----:B------:R-:W-:-:S07]  /*01e0*/  IADD3 R3, PT, PT, -R3, UR4, RZ ;  /* 0x0000000403037c10 */ /* 0x000fce000fffe1ff */
.L_x_11:
[----:B------:R-:W-:Y:S01]  /*01f0*/  VIADD R3, R3, 0x4 ;  /* 0x0000000403037836 */ /* 0x000fe20000000000 */
[----:B------:R-:W-:-:S04]  /*0200*/  UIADD3 UR4, UPT, UPT, UR4, 0x4, URZ ;  /* 0x0000000404047890 */ /* 0x000fc8000fffe0ff */
[----:B------:R-:W-:-:S13]  /*0210*/  ISETP.NE.AND P0, PT, R3, RZ, PT ;  /* 0x000000ff0300720c */ /* 0x000fda0003f05270 */
[----:B------:R-:W-:Y:S05]  /*0220*/  @P0 BRA `(.L_x_11) ;  /* 0xfffffffc00f00947 */ /* 0x000fea000383ffff */
[----:B------:R-:W-:-:S06]  /*0230*/  UIADD3 UR4, UPT, UPT, UR4, -0x1, URZ ;  /* 0xffffffff04047890 */ /* 0x000fcc000fffe0ff */
[----:B------:R-:W-:-:S05]  /*0240*/  I2FP.F32.S32 R9, UR4 ;  /* 0x0000000400097c45 */ /* 0x000fca0008201400 */
[----:B------:R-:W-:Y:S01]  /*0250*/  FADD R9, R0, R9 ;  /* 0x0000000900097221 */ /* 0x000fe20000000000 */
[----:B------:R-:W-:Y:S06]  /*0260*/  BRA `(.L_x_8) ;  /* 0x0000000000687947 */ /* 0x000fec0003800000 */
.L_x_7:
[----:B------:R-:W-:Y:S01]  /*0270*/  LOP3.LUT R2, R3, 0x3, RZ, 0xc0, !PT ;  /* 0x0000000303027812 */ /* 0x000fe200078ec0ff */
[----:B------:R-:W-:-:S03]  /*0280*/  UMOV UR4, 0x5 ;  /* 0x0000000500047882 */ /* 0x000fc60000000000 */
[----:B------:R-:W-:-:S13]  /*0290*/  ISETP.NE.AND P0, PT, R2, 0x1, PT ;  /* 0x000000010200780c */ /* 0x000fda0003f05270 */
[----:B------:R-:W-:Y:S05]  /*02a0*/  @!P0 BRA `(.L_x_12) ;  /* 0x00000000002c8947 */ /* 0x000fea0003800000 */
[----:B------:R-:W-:Y:S01]  /*02b0*/  VIADD R2, R3, 0xffffffff ;  /* 0xffffffff03027836 */ /* 0x000fe20000000000 */
[----:B------:R-:W-:-:S04]  /*02c0*/  UMOV UR4, 0x5 ;  /* 0x0000000500047882 */ /* 0x000fc80000000000 */
[----:B------:R-:W-:-:S05]  /*02d0*/  LOP3.LUT R2, R2, 0x3, RZ, 0xc0, !PT ;  /* 0x0000000302027812 */ /* 0x000fca00078ec0ff */
[----:B------:R-:W-:-:S07]  /*02e0*/  IMAD.MOV R2, RZ, RZ, -R2 ;  /* 0x000000ffff027224 */ /* 0x000fce00078e0a02 */
.L_x_13:
[----:B------:R-:W-:Y:S01]  /*02f0*/  VIADD R2, R2, 0x1 ;  /* 0x0000000102027836 */ /* 0x000fe20000000000 */
[----:B------:R-:W-:Y:S01]  /*0300*/  UMOV UR5, UR4 ;  /* 0x0000000400057c82 */ /* 0x000fe20008000000 */
[----:B------:R-:W-:-:S03]  /*0310*/  UIADD3 UR4, UPT, UPT, UR4, 0x1, URZ ;  /* 0x0000000104047890 */ /* 0x000fc6000fffe0ff */
[----:B------:R-:W-:-:S13]  /*0320*/  ISETP.NE.AND P0, PT, R2, RZ, PT ;  /* 0x000000ff0200720c */ /* 0x000fda0003f05270 */
[----:B------:R-:W-:Y:S05]  /*0330*/  @P0 BRA `(.L_x_13) ;  /* 0xfffffffc00ec0947 */ /* 0x000fea000383ffff */
[----:B------:R-:W-:-:S05]  /*0340*/  I2FP.F32.U32 R9, UR5 ;  /* 0x0000000500097c45 */ /* 0x000fca0008201000 */
[----:B------:R-:W-:-:S07]  /*0350*/  FADD R9, R0, R9 ;  /* 0x0000000900097221 */ /* 0x000fce0000000000 */
.L_x_12:
[----:B------:R-:W-:-:S05]  /*0360*/  VIADD R2, R3, 0xfffffffa ;  /* 0xfffffffa03027836 */ /* 0x000fca0000000000 */
[----:B------:R-:W-:-:S13]  /*0370*/  ISETP.GE.U32.AND P0, PT, R2, 0x3, PT ;  /* 0x000000030200780c */ /* 0x000fda0003f06070 */
[----:B------:R-:W-:Y:S05]  /*0380*/  @!P0 BRA `(.L_x_8) ;  /* 0x0000000000208947 */ /* 0x000fea0003800000 */
[----:B------:R-:W-:-:S07]  /*0390*/  IADD3 R3, PT, PT, -R3, UR4, RZ ;  /* 0x0000000403037c10 */ /* 0x000fce000fffe1ff */
.L_x_14:
[----:B------:R-:W-:Y:S01]  /*03a0*/  VIADD R3, R3, 0x4 ;  /* 0x0000000403037836 */ /* 0x000fe20000000000 */
[----:B------:R-:W-:-:S04]  /*03b0*/  UIADD3 UR4, UPT, UPT, UR4, 0x4, URZ ;  /* 0x0000000404047890 */ /* 0x000fc8000fffe0ff */
[----:B------:R-:W-:-:S13]  /*03c0*/  ISETP.NE.AND P0, PT, R3, RZ, PT ;  /* 0x000000ff0300720c */ /* 0x000fda0003f05270 */
[----:B------:R-:W-:Y:S05]  /*03d0*/  @P0 BRA `(.L_x_14) ;  /* 0xfffffffc00f00947 */ /* 0x000fea000383ffff */
[----:B------:R-:W-:-:S06]  /*03e0*/  UIADD3 UR4, UPT, UPT, UR4, -0x1, URZ ;  /* 0xffffffff04047890 */ /* 0x000fcc000fffe0ff */
[----:B------:R-:W-:-:S05]  /*03f0*/  I2FP.F32.S32 R9, UR4 ;  /* 0x0000000400097c45 */ /* 0x000fca0008201400 */
[----:B------:R-:W-:-:S07]  /*0400*/  FADD R9, R0, R9 ;  /* 0x0000000900097221 */ /* 0x000fce0000000000 */
.L_x_8:
[----:B------:R-:W0:Y:S02]  /*0410*/  LDC.64 R2, c[0x4][0x10] ;  /* 0x01000400ff027b82 */ /* 0x000e240000000a00 */
[----:B0-----:R-:W-:Y:S01]  /*0420*/  STG.E desc[UR6][R2.64], R9 ;  /* 0x0000000902007986 */ /* 0x001fe2000c101906 */
[----:B------:R-:W-:Y:S05]  /*0430*/  EXIT ;  /* 0x000000000000794d */ /* 0x000fea0003800000 */
.L_x_15:
        /* <DEDUP_REMOVED lines=12> */
.L_x_26:


//--------------------- .text._Z5doit2ii          --------------------------
	.section	.text._Z5doit2ii,"ax",@progbits
	.align	128
        .global         _Z5doit2ii
        .type           _Z5doit2ii,@function
        .size           _Z5doit2ii,(.L_x_27 - _Z5doit2ii)
        .other          _Z5doit2ii,@"STO_CUDA_ENTRY STV_DEFAULT"
_Z5doit2ii:
.text._Z5doit2ii:
[----:B------:R-:W-:Y:S01]  /*0000*/  LDC R1, c[0x0][0x37c] ;  /* 0x0000df00ff017b82 */ /* 0x000fe20000000800 */
[----:B------:R-:W0:Y:S01]  /*0010*/  LDCU.64 UR4, c[0x0][0x380] ;  /* 0x00007000ff0477ac */ /* 0x000e220008000a00 */
[----:B------:R-:W1:Y:S01]  /*0020*/  LDCU.64 UR6, c[0x0][0x358] ;  /* 0x00006b00ff0677ac */ /* 0x000e620008000a00 */
[----:B0-----:R-:W-:-:S09]  /*0030*/  UISETP.GE.AND UP0, UPT, UR4, UR5, UPT ;  /* 0x000000050400728c */ /* 0x001fd2000bf06270 */
[----:B-1----:R-:W-:Y:S05]  /*0040*/  BRA.U UP0, `(.L_x_16) ;  /* 0x0000000100607547 */ /* 0x002fea000b800000 */
[----:B------:R-:W0:Y:S08]  /*0050*/  LDC.64 R2, c[0x4][RZ] ;  /* 0x01000000ff027b82 */ /* 0x000e300000000a00 */
[----:B------:R-:W1:Y:S01]  /*0060*/  LDC.64 R4, c[0x4][0x8] ;  /* 0x01000200ff047b82 */ /* 0x000e620000000a00 */
[----:B------:R-:W2:Y:S01]  /*0070*/  LDCU UR4, c[0x0][0x380] ;  /* 0x00007000ff0477ac */ /* 0x000ea20008000800 */
[----:B------:R-:W3:Y:S01]  /*0080*/  LDCU UR5, c[0x0][0x384] ;  /* 0x00007080ff0577ac */ /* 0x000ee20008000800 */
[----:B0-----:R0:W5:Y:S04]  /*0090*/  LDG.E R0, desc[UR6][R2.64] ;  /* 0x0000000602007981 */ /* 0x001168000c1e1900 */
[----:B-123--:R0:W5:Y:S02]  /*00a0*/  LDG.E R5, desc[UR6][R4.64] ;  /* 0x0000000604057981 */ /* 0x00e164000c1e1900 */
.L_x_19:
[----:B------:R-:W-:-:S09]  /*00b0*/  UISETP.NE.AND UP0, UPT, UR4, 0x5, UPT ;  /* 0x000000050400788c */ /* 0x000fd2000bf05270 */
[----:B------:R-:W-:Y:S05]  /*00c0*/  BRA.U !UP0, `(.L_x_17) ;  /* 0x0000000108307547 */ /* 0x000fea000b800000 */
[----:B------:R-:W-:-:S09]  /*00d0*/  UISETP.NE.AND UP0, UPT, UR4, 0x4, UPT ;  /* 0x000000040400788c */ /* 0x000fd2000bf05270 */
[----:B------:R-:W-:Y:S05]  /*00e0*/  BRA.U !UP0, `(.L_x_18) ;  /* 0x0000000108147547 */ /* 0x000fea000b800000 */
[----:B------:R-:W-:-:S04]  /*00f0*/  UIADD3 UR4, UPT, UPT, UR4, 0x1, URZ ;  /* 0x0000000104047890 */ /* 0x000fc8000fffe0ff */
[----:B------:R-:W-:-:S09]  /*0100*/  UISETP.NE.AND UP0, UPT, UR4, UR5, UPT ;  /* 0x000000050400728c */ /* 0x000fd2000bf05270 */
[----:B------:R-:W-:Y:S05]  /*0110*/  BRA.U UP0, `(.L_x_19) ;  /* 0xfffffffd00e47547 */ /* 0x000fea000b83ffff */
[----:B-----5:R-:W-:Y:S01]  /*0120*/  FFMA R5, R0, R5, 5 ;  /* 0x40a0000000057423 */ /* 0x020fe20000000005 */
[----:B------:R-:W-:Y:S06]  /*0130*/  BRA `(.L_x_16) ;  /* 0x0000000000247947 */ /* 0x000fec0003800000 */
.L_x_18:
[----:B0-----:R-:W0:Y:S01]  /*0140*/  LDC.64 R2, c[0x4][RZ] ;  /* 0x01000000ff027b82 */ /* 0x001e220000000a00 */
[----:B------:R-:W-:Y:S02]  /*0150*/  HFMA2 R7, -RZ, RZ, 2.25, 0 ;  /* 0x40800000ff077431 */ /* 0x000fe400000001ff */
[----:B-----5:R-:W-:-:S03]  /*0160*/  FFMA R5, R0, R5, 5 ;  /* 0x40a0000000057423 */ /* 0x020fc60000000005 */
[----:B0-----:R0:W-:Y:S01]  /*0170*/  STG.E desc[UR6][R2.64], R7 ;  /* 0x0000000702007986 */ /* 0x0011e2000c101906 */
[----:B------:R-:W-:Y:S05]  /*0180*/  BRA `(.L_x_16) ;  /* 0x0000000000107947 */ /* 0x000fea0003800000 */
.L_x_17:
[----:B0-----:R-:W0:Y:S01]  /*0190*/  LDC.64 R2, c[0x4][0x8] ;  /* 0x01000200ff027b82 */ /* 0x001e220000000a00 */
[----:B------:R-:W-:Y:S02]  /*01a0*/  HFMA2 R7, -RZ, RZ, 2.3125, 0 ;  /* 0x40a00000ff077431 */ /* 0x000fe400000001ff */
[----:B-----5:R-:W-:-:S03]  /*01b0*/  FFMA R5, R0, R5, 5 ;  /* 0x40a0000000057423 */ /* 0x020fc60000000005 */
[----:B0-----:R1:W-:Y:S04]  /*01c0*/  STG.E desc[UR6][R2.64], R7 ;  /* 0x0000000702007986 */ /* 0x0013e8000c101906 */
.L_x_16:
[----:B01----:R-:W0:Y:S02]  /*01d0*/  LDC.64 R2, c[0x4][0x10] ;  /* 0x01000400ff027b82 */ /* 0x003e240000000a00 */
[----:B0-----:R-:W-:Y:S01]  /*01e0*/  STG.E desc[UR6][R2.64], R5 ;  /* 0x0000000502007986 */ /* 0x001fe2000c101906 */
[----:B------:R-:W-:Y:S05]  /*01f0*/  EXIT ;  /* 0x000000000000794d */ /* 0x000fea0003800000 */
.L_x_20:
        /* <DEDUP_REMOVED lines=16> */
.L_x_27:


//--------------------- .text._Z5doit1ii          --------------------------
	.section	.text._Z5doit1ii,"ax",@progbits
	.align	128
        .global         _Z5doit1ii
        .type           _Z5doit1ii,@function
        .size           _Z5doit1ii,(.L_x_28 - _Z5doit1ii)
        .other          _Z5doit1ii,@"STO_CUDA_ENTRY STV_DEFAULT"
_Z5doit1ii:
.text._Z5doit1ii:
[----:B------:R-:W-:Y:S08]  /*0000*/  LDC R1, c[0x0][0x37c] ;  /* 0x0000df00ff017b82 */ /* 0x000ff00000000800 */
[----:B------:R-:W0:Y:S01]  /*0010*/  LDC R0, c[0x0][0x380] ;  /* 0x0000e000ff007b82 */ /* 0x000e220000000800 */
[----:B------:R-:W1:Y:S01]  /*0020*/  LDCU.64 UR4, c[0x0][0x358] ;  /* 0x00006b00ff0477ac */ /* 0x000e620008000a00 */
[----:B0-----:R-:W-:-:S13]  /*0030*/  ISETP.NE.AND P0, PT, R0, 0x5, PT ;  /* 0x000000050000780c */ /* 0x001fda0003f05270 */
[----:B-1----:R-:W-:Y:S05]  /*0040*/  @!P0 BRA `(.L_x_21) ;  /* 0x0000000000208947 */ /* 0x002fea0003800000 */
[----:B------:R-:W0:Y:S08]  /*0050*/  LDC.64 R2, c[0x4][RZ] ;  /* 0x01000000ff027b82 */ /* 0x000e300000000a00 */
[----:B------:R-:W1:Y:S01]  /*0060*/  LDC.64 R4, c[0x4][0x8] ;  /* 0x01000200ff047b82 */ /* 0x000e620000000a00 */
[----:B0-----:R-:W2:Y:S04]  /*0070*/  LDG.E R2, desc[UR4][R2.64] ;  /* 0x0000000402027981 */ /* 0x001ea8000c1e1900 */
[----:B-1----:R-:W2:Y:S01]  /*0080*/  LDG.E R5, desc[UR4][R4.64] ;  /* 0x0000000404057981 */ /* 0x002ea2000c1e1900 */
[----:B------:R-:W-:-:S13]  /*0090*/  ISETP.NE.AND P0, PT, R0, 0x4, PT ;  /* 0x000000040000780c */ /* 0x000fda0003f05270 */
[CC--:B--2---:R-:W-:Y:S01]  /*00a0*/  @!P0 FFMA R7, R2.reuse, R5.reuse, 2 ;  /* 0x4000000002078423 */ /* 0x0c4fe20000000005 */
[----:B------:R-:W-:Y:S01]  /*00b0*/  @P0 FFMA R7, R2, R5, 4 ;  /* 0x4080000002070423 */ /* 0x000fe20000000005 */
[----:B------:R-:W-:Y:S06]  /*00c0*/  BRA `(.L_x_22) ;  /* 0x0000000000147947 */ /* 0x000fec0003800000 */
.L_x_21:
[----:B------:R-:W0:Y:S08]  /*00d0*/  LDC.64 R2, c[0x4][RZ] ;  /* 0x01000000ff027b82 */ /* 0x000e300000000a00 */
[----:B------:R-:W1:Y:S01]  /*00e0*/  LDC.64 R4, c[0x4][0x8] ;  /* 0x01000200ff047b82 */ /* 0x000e620000000a00 */
[----:B0-----:R-:W2:Y:S04]  /*00f0*/  LDG.E R2, desc[UR4][R2.64] ;  /* 0x0000000402027981 */ /* 0x001ea8000c1e1900 */
[----:B-1----:R-:W2:Y:S02]  /*0100*/  LDG.E R5, desc[UR4][R4.64] ;  /* 0x0000000404057981 */ /* 0x002ea4000c1e1900 */
[----:B--2---:R-:W-:-:S07]  /*0110*/  FFMA R7, R2, R5, 3 ;  /* 0x4040000002077423 */ /* 0x004fce0000000005 */
.L_x_22:
[----:B------:R-:W0:Y:S02]  /*0120*/  LDC.64 R2, c[0x4][0x10] ;  /* 0x01000400ff027b82 */ /* 0x000e240000000a00 */
[----:B0-----:R-:W-:Y:S01]  /*0130*/  STG.E desc[UR4][R2.64], R7 ;  /* 0x0000000702007986 */ /* 0x001fe2000c101904 */
[----:B------:R-:W-:Y:S05]  /*0140*/  EXIT ;  /* 0x000000000000794d */ /* 0x000fea0003800000 */
.L_x_23:
        /* <DEDUP_REMOVED lines=11> */
.L_x_28:


//--------------------- .nv.shared.reserved.0     --------------------------
	.section	.nv.shared.reserved.0,"aw",@nobits
	.weak		__nv_reservedSMEM_offset_0_alias
	.size		__nv_reservedSMEM_offset_0_alias, 0, 64
	.other		__nv_reservedSMEM_offset_0_alias,@"STO_CUDA_RESERVED_SHARED STV_DEFAULT"
__nv_reservedSMEM_offset_0_alias:
	.zero		0
	.zero		64


//--------------------- .nv.global                --------------------------
	.section	.nv.global,"aw",@nobits
	.align	4
.nv.global:
	.type		c,@object
	.size		c,(a - c)
c:
	.zero		4
	.type		a,@object
	.size		a,(b - a)
a:
	.zero		4
	.type		b,@object
	.size		b,(.L_1 - b)
b:
	.zero		4
.L_1:


//--------------------- .nv.constant0._Z5doit5ii  --------------------------
	.section	.nv.constant0._Z5doit5ii,"a",@progbits
	.sectionflags	@""
	.align	4
.nv.constant0._Z5doit5ii:
	.zero		904


//--------------------- .nv.constant0._Z5doit4ii  --------------------------
	.section	.nv.constant0._Z5doit4ii,"a",@progbits
	.sectionflags	@""
	.align	4
.nv.constant0._Z5doit4ii:
	.zero		904


//--------------------- .nv.constant0._Z5doit3ii  --------------------------
	.section	.nv.constant0._Z5doit3ii,"a",@progbits
	.sectionflags	@""
	.align	4
.nv.constant0._Z5doit3ii:
	.zero		904


//--------------------- .nv.constant0._Z5doit2ii  --------------------------
	.section	.nv.constant0._Z5doit2ii,"a",@progbits
	.sectionflags	@""
	.align	4
.nv.constant0._Z5doit2ii:
	.zero		904


//--------------------- .nv.constant0._Z5doit1ii  --------------------------
	.section	.nv.constant0._Z5doit1ii,"a",@progbits
	.sectionflags	@""
	.align	4
.nv.constant0._Z5doit1ii:
	.zero		904


//--------------------- SYMBOLS --------------------------

	.type		.nv.reservedSmem.offset0,@object
	.size		.nv.reservedSmem.offset0,0x4
